//
// Generated by NVIDIA NVVM Compiler
//
// Compiler Build ID: CL-36424714
// Cuda compilation tools, release 13.0, V13.0.88
// Based on NVVM 20.0.0
//

.version 9.0
.target sm_100
.address_size 64


.entry _Z12sumOfSquaresPiS_Pl(
	.param .u64 .ptr .align 1 _Z12sumOfSquaresPiS_Pl_param_0,
	.param .u64 .ptr .align 1 _Z12sumOfSquaresPiS_Pl_param_1,
	.param .u64 .ptr .align 1 _Z12sumOfSquaresPiS_Pl_param_2
)
{
	.reg .pred 	%p<5>;
	.reg .b32 	%r<12>;
	.reg .b64 	%rd<22>;

	ld.param.u64 	%rd6, [_Z12sumOfSquaresPiS_Pl_param_0];
	ld.param.u64 	%rd7, [_Z12sumOfSquaresPiS_Pl_param_1];
	ld.param.u64 	%rd9, [_Z12sumOfSquaresPiS_Pl_param_2];
	cvta.to.global.u64 	%rd1, %rd9;
	mov.u32 	%r1, %tid.x;
	setp.ne.s32 	%p1, %r1, 0;
	@%p1 bra 	$L__BB0_2;
	// begin inline asm
	mov.u64 	%rd21, %clock64;
	// end inline asm
$L__BB0_2:
	setp.ne.s32 	%p2, %r1, 0;
	mul.lo.s32 	%r4, %r1, 3;
	cvta.to.global.u64 	%rd11, %rd7;
	mul.wide.u32 	%rd12, %r1, 4;
	add.s64 	%rd4, %rd11, %rd12;
	cvta.to.global.u64 	%rd13, %rd6;
	mul.wide.u32 	%rd14, %r4, 4;
	add.s64 	%rd5, %rd13, %rd14;
	ld.global.u32 	%r5, [%rd5];
	mul.lo.s32 	%r6, %r5, %r5;
	mul.lo.s32 	%r2, %r6, %r5;
	st.global.u32 	[%rd4], %r2;
	@%p2 bra 	$L__BB0_4;
	// begin inline asm
	mov.u64 	%rd15, %clock64;
	// end inline asm
	sub.s64 	%rd16, %rd15, %rd21;
	st.global.u64 	[%rd1], %rd16;
$L__BB0_4:
	setp.ne.s32 	%p3, %r1, 0;
	ld.global.u32 	%r7, [%rd5+4];
	mul.lo.s32 	%r8, %r7, %r7;
	mad.lo.s32 	%r3, %r8, %r7, %r2;
	st.global.u32 	[%rd4], %r3;
	@%p3 bra 	$L__BB0_6;
	// begin inline asm
	mov.u64 	%rd17, %clock64;
	// end inline asm
	sub.s64 	%rd18, %rd17, %rd21;
	st.global.u64 	[%rd1], %rd18;
$L__BB0_6:
	setp.ne.s32 	%p4, %r1, 0;
	ld.global.u32 	%r9, [%rd5+8];
	mul.lo.s32 	%r10, %r9, %r9;
	mad.lo.s32 	%r11, %r10, %r9, %r3;
	st.global.u32 	[%rd4], %r11;
	@%p4 bra 	$L__BB0_8;
	// begin inline asm
	mov.u64 	%rd19, %clock64;
	// end inline asm
	sub.s64 	%rd20, %rd19, %rd21;
	st.global.u64 	[%rd1], %rd20;
$L__BB0_8:
	ret;

}


// ===== COMPILED SASS (sm_100) =====

	.target	sm_100

	.elftype	@"ET_EXEC"


//--------------------- .note.nv.tkinfo           --------------------------
	.section	.note.nv.tkinfo,"",@"SHT_NOTE"
	.sectionflags	@"SHF_NOTE_NV_TKINFO"
	.tkinfo
        /*0018*/ 	.word	0x00000002
        /*0030*/ 	.string	""
        /*0030*/ 	.string	"ptxas"
        /*0030*/ 	.string	"Cuda compilation tools, release 13.0, V13.0.88"
        /*0030*/ 	.string	"Build cuda_13.0.r13.0/compiler.36424714_0"
        /*0030*/ 	.string	"-arch sm_100 -m 64 "



//--------------------- .note.nv.cuinfo           --------------------------
	.section	.note.nv.cuinfo,"",@"SHT_NOTE"
	.sectionflags	@"SHF_NOTE_NV_CUINFO"
        /*0018*/ 	.short	0x0002
        /*001a*/ 	.short	0x0064
        /*001c*/ 	.short	0x0082
	.zero		2


//--------------------- .nv.info                  --------------------------
	.section	.nv.info,"",@"SHT_CUDA_INFO"
	.align	4


	//----- nvinfo : EIATTR_REGCOUNT
	.align		4
        /*0000*/ 	.byte	0x04, 0x2f
        /*0002*/ 	.short	(.L_1 - .L_0)
	.align		4
.L_0:
        /*0004*/ 	.word	index@(_Z12sumOfSquaresPiS_Pl)
        /*0008*/ 	.word	0x00000010


	//----- nvinfo : EIATTR_FRAME_SIZE
	.align		4
.L_1:
        /*000c*/ 	.byte	0x04, 0x11
        /*000e*/ 	.short	(.L_3 - .L_2)
	.align		4
.L_2:
        /*0010*/ 	.word	index@(_Z12sumOfSquaresPiS_Pl)
        /*0014*/ 	.word	0x00000000


	//----- nvinfo : EIATTR_MIN_STACK_SIZE
	.align		4
.L_3:
        /*0018*/ 	.byte	0x04, 0x12
        /*001a*/ 	.short	(.L_5 - .L_4)
	.align		4
.L_4:
        /*001c*/ 	.word	index@(_Z12sumOfSquaresPiS_Pl)
        /*0020*/ 	.word	0x00000000
.L_5:


//--------------------- .nv.compat                --------------------------
	.section	.nv.compat,"",@"SHT_CUDA_COMPAT_INFO"
	.align	4
        /*0000*/ 	.byte	0x02, 0x09, 0x00, 0x00, 0x02, 0x02, 0x01, 0x00, 0x02, 0x05, 0x05, 0x00, 0x03, 0x07, 0x01, 0x01
        /*0010*/ 	.byte	0x02, 0x03, 0x00, 0x00, 0x02, 0x06, 0x01, 0x00, 0x04, 0x0b, 0x08, 0x00, 0x09, 0x00, 0x00, 0x00
        /*0020*/ 	.byte	0x00, 0x00, 0x00, 0x00


//--------------------- .nv.info._Z12sumOfSquaresPiS_Pl --------------------------
	.section	.nv.info._Z12sumOfSquaresPiS_Pl,"",@"SHT_CUDA_INFO"
	.sectionflags	@""
	.align	4


	//----- nvinfo : EIATTR_CUDA_API_VERSION
	.align		4
        /*0000*/ 	.byte	0x04, 0x37
        /*0002*/ 	.short	(.L_7 - .L_6)
.L_6:
        /*0004*/ 	.word	0x00000082


	//----- nvinfo : EIATTR_KPARAM_INFO
	.align		4
.L_7:
        /*0008*/ 	.byte	0x04, 0x17
        /*000a*/ 	.short	(.L_9 - .L_8)
.L_8:
        /*000c*/ 	.word	0x00000000
        /*0010*/ 	.short	0x0002
        /*0012*/ 	.short	0x0010
        /*0014*/ 	.byte	0x00, 0xf5, 0x21, 0x00


	//----- nvinfo : EIATTR_KPARAM_INFO
	.align		4
.L_9:
        /*0018*/ 	.byte	0x04, 0x17
        /*001a*/ 	.short	(.L_11 - .L_10)
.L_10:
        /*001c*/ 	.word	0x00000000
        /*0020*/ 	.short	0x0001
        /*0022*/ 	.short	0x0008
        /*0024*/ 	.byte	0x00, 0xf5, 0x21, 0x00


	//----- nvinfo : EIATTR_KPARAM_INFO
	.align		4
.L_11:
        /*0028*/ 	.byte	0x04, 0x17
        /*002a*/ 	.short	(.L_13 - .L_12)
.L_12:
        /*002c*/ 	.word	0x00000000
        /*0030*/ 	.short	0x0000
        /*0032*/ 	.short	0x0000
        /*0034*/ 	.byte	0x00, 0xf5, 0x21, 0x00


	//----- nvinfo : EIATTR_SPARSE_MMA_MASK
	.align		4
.L_13:
        /*0038*/ 	.byte	0x03, 0x50
        /*003a*/ 	.short	0x0000


	//----- nvinfo : EIATTR_MAXREG_COUNT
	.align		4
        /*003c*/ 	.byte	0x03, 0x1b
        /*003e*/ 	.short	0x00ff


	//----- nvinfo : EIATTR_MERCURY_ISA_VERSION
	.align		4
        /*0040*/ 	.byte	0x03, 0x5f
        /*0042*/ 	.short	0x0101


	//----- nvinfo : EIATTR_VRC_CTA_INIT_COUNT
	.align		4
        /*0044*/ 	.byte	0x02, 0x4a
	.zero		1
	.zero		1


	//----- nvinfo : EIATTR_EXIT_INSTR_OFFSETS
	.align		4
        /*0048*/ 	.byte	0x04, 0x1c
        /*004a*/ 	.short	(.L_15 - .L_14)


	//   ....[0]....
.L_14:
        /*004c*/ 	.word	0x00000200


	//   ....[1]....
        /*0050*/ 	.word	0x00000260


	//----- nvinfo : EIATTR_CBANK_PARAM_SIZE
	.align		4
.L_15:
        /*0054*/ 	.byte	0x03, 0x19
        /*0056*/ 	.short	0x0018


	//----- nvinfo : EIATTR_PARAM_CBANK
	.align		4
        /*0058*/ 	.byte	0x04, 0x0a
        /*005a*/ 	.short	(.L_17 - .L_16)
	.align		4
.L_16:
        /*005c*/ 	.word	index@(.nv.constant0._Z12sumOfSquaresPiS_Pl)
        /*0060*/ 	.short	0x0380
        /*0062*/ 	.short	0x0018


	//----- nvinfo : EIATTR_SW_WAR
	.align		4
.L_17:
        /*0064*/ 	.byte	0x04, 0x36
        /*0066*/ 	.short	(.L_19 - .L_18)
.L_18:
        /*0068*/ 	.word	0x00000008
.L_19:


//--------------------- .nv.callgraph             --------------------------
	.section	.nv.callgraph,"",@"SHT_CUDA_CALLGRAPH"
	.align	4
	.sectionentsize	8
	.align		4
        /*0000*/ 	.word	0x00000000
	.align		4
        /*0004*/ 	.word	0xffffffff
	.align		4
        /*0008*/ 	.word	0x00000000
	.align		4
        /*000c*/ 	.word	0xfffffffe
	.align		4
        /*0010*/ 	.word	0x00000000
	.align		4
        /*0014*/ 	.word	0xfffffffd
	.align		4
        /*0018*/ 	.word	0x00000000
	.align		4
        /*001c*/ 	.word	0xfffffffc


//--------------------- .text._Z12sumOfSquaresPiS_Pl --------------------------
	.section	.text._Z12sumOfSquaresPiS_Pl,"ax",@progbits
	.align	128
.text._Z12sumOfSquaresPiS_Pl:
        .type           _Z12sumOfSquaresPiS_Pl,@function
        .size           _Z12sumOfSquaresPiS_Pl,(.L_x_1 - _Z12sumOfSquaresPiS_Pl)
        .other          _Z12sumOfSquaresPiS_Pl,@"STO_CUDA_ENTRY STV_DEFAULT"
_Z12sumOfSquaresPiS_Pl:
[----:B------:R-:W-:Y:S01]  /*0000*/  LDC R1, c[0x0][0x37c] ;  /* 0x0000df00ff017b82 */ /* 0x000fe20000000800 */
[----:B------:R-:W0:Y:S01]  /*0010*/  S2R R11, SR_TID.X ;  /* 0x00000000000b7919 */ /* 0x000e220000002100 */
[----:B------:R-:W1:Y:S01]  /*0020*/  LDCU.64 UR4, c[0x0][0x358] ;  /* 0x00006b00ff0477ac */ /* 0x000e620008000a00 */
[----:B0-----:R-:W-:-:S13]  /*0030*/  ISETP.NE.AND P0, PT, R11, RZ, PT ;  /* 0x000000ff0b00720c */ /* 0x001fda0003f05270 */
[----:B------:R-:W-:Y:S01]  /*0040*/  @!P0 CS2R R2, SR_CLOCKLO ;  /* 0x0000000000028805 */ /* 0x000fe20000015000 */
[----:B------:R-:W0:Y:S01]  /*0050*/  LDC.64 R4, c[0x0][0x380] ;  /* 0x0000e000ff047b82 */ /* 0x000e220000000a00 */
[----:B------:R-:W-:-:S04]  /*0060*/  IMAD R7, R11, 0x3, RZ ;  /* 0x000000030b077824 */ /* 0x000fc800078e02ff */
[----:B0-----:R-:W-:-:S03]  /*0070*/  IMAD.WIDE.U32 R4, R7, 0x4, R4 ;  /* 0x0000000407047825 */ /* 0x001fc600078e0004 */
[----:B------:R-:W0:Y:S02]  /*0080*/  LDC.64 R6, c[0x0][0x388] ;  /* 0x0000e200ff067b82 */ /* 0x000e240000000a00 */
[----:B-1----:R-:W2:Y:S01]  /*0090*/  LDG.E R0, desc[UR4][R4.64] ;  /* 0x0000000404007981 */ /* 0x002ea2000c1e1900 */
[----:B0-----:R-:W-:-:S04]  /*00a0*/  IMAD.WIDE.U32 R6, R11, 0x4, R6 ;  /* 0x000000040b067825 */ /* 0x001fc800078e0006 */
[----:B--2---:R-:W-:-:S04]  /*00b0*/  IMAD R9, R0, R0, RZ ;  /* 0x0000000000097224 */ /* 0x004fc800078e02ff */
[----:B------:R-:W-:-:S05]  /*00c0*/  IMAD R13, R0, R9, RZ ;  /* 0x00000009000d7224 */ /* 0x000fca00078e02ff */
[----:B------:R0:W-:Y:S01]  /*00d0*/  STG.E desc[UR4][R6.64], R13 ;  /* 0x0000000d06007986 */ /* 0x0001e2000c101904 */
[----:B------:R-:W-:Y:S01]  /*00e0*/  @!P0 CS2R R10, SR_CLOCKLO ;  /* 0x00000000000a8805 */ /* 0x000fe20000015000 */
[----:B------:R-:W1:Y:S05]  /*00f0*/  @!P0 LDC.64 R8, c[0x0][0x390] ;  /* 0x0000e400ff088b82 */ /* 0x000e6a0000000a00 */
[----:B------:R-:W-:-:S04]  /*0100*/  @!P0 IADD3 R10, P1, PT, -R2, R10, RZ ;  /* 0x0000000a020a8210 */ /* 0x000fc80007f3e1ff */
[----:B------:R-:W-:-:S05]  /*0110*/  @!P0 IADD3.X R11, PT, PT, ~R3, R11, RZ, P1, !PT ;  /* 0x0000000b030b8210 */ /* 0x000fca0000ffe5ff */
[----:B-1----:R1:W-:Y:S04]  /*0120*/  @!P0 STG.E.64 desc[UR4][R8.64], R10 ;  /* 0x0000000a08008986 */ /* 0x0023e8000c101b04 */
[----:B------:R-:W2:Y:S02]  /*0130*/  LDG.E R0, desc[UR4][R4.64+0x4] ;  /* 0x0000040404007981 */ /* 0x000ea4000c1e1900 */
[----:B--2---:R-:W-:-:S04]  /*0140*/  IMAD R12, R0, R0, RZ ;  /* 0x00000000000c7224 */ /* 0x004fc800078e02ff */
[----:B0-----:R-:W-:-:S05]  /*0150*/  IMAD R13, R0, R12, R13 ;  /* 0x0000000c000d7224 */ /* 0x001fca00078e020d */
[----:B------:R0:W-:Y:S01]  /*0160*/  STG.E desc[UR4][R6.64], R13 ;  /* 0x0000000d06007986 */ /* 0x0001e2000c101904 */
[----:B-1----:R-:W-:Y:S01]  /*0170*/  @!P0 CS2R R8, SR_CLOCKLO ;  /* 0x0000000000088805 */ /* 0x002fe20000015000 */
        /* <DEDUP_REMOVED lines=8> */
[----:B------:R-:W-:Y:S05]  /*0200*/  @P0 EXIT ;  /* 0x000000000000094d */ /* 0x000fea0003800000 */
[----:B------:R-:W-:Y:S01]  /*0210*/  CS2R R4, SR_CLOCKLO ;  /* 0x0000000000047805 */ /* 0x000fe20000015000 */
[----:B-1----:R-:W0:Y:S05]  /*0220*/  LDC.64 R6, c[0x0][0x390] ;  /* 0x0000e400ff067b82 */ /* 0x002e2a0000000a00 */
[----:B------:R-:W-:-:S04]  /*0230*/  IADD3 R2, P0, PT, -R2, R4, RZ ;  /* 0x0000000402027210 */ /* 0x000fc80007f1e1ff */
[----:B------:R-:W-:-:S05]  /*0240*/  IADD3.X R3, PT, PT, ~R3, R5, RZ, P0, !PT ;  /* 0x0000000503037210 */ /* 0x000fca00007fe5ff */
[----:B0-----:R-:W-:Y:S01]  /*0250*/  STG.E.64 desc[UR4][R6.64], R2 ;  /* 0x0000000206007986 */ /* 0x001fe2000c101b04 */
[----:B------:R-:W-:Y:S05]  /*0260*/  EXIT ;  /* 0x000000000000794d */ /* 0x000fea0003800000 */
.L_x_0:
[----:B------:R-:W-:-:S00]  /*0270*/  BRA `(.L_x_0) ;  /* 0xfffffffc00fc7947 */ /* 0x000fc0000383ffff */
[----:B------:R-:W-:-:S00]  /*0280*/  NOP ;  /* 0x0000000000007918 */ /* 0x000fc00000000000 */
[----:B------:R-:W-:-:S00]  /*0290*/  NOP ;  /* 0x0000000000007918 */ /* 0x000fc00000000000 */
[----:B------:R-:W-:-:S00]  /*02a0*/  NOP ;  /* 0x0000000000007918 */ /* 0x000fc00000000000 */
[----:B------:R-:W-:-:S00]  /*02b0*/  NOP ;  /* 0x0000000000007918 */ /* 0x000fc00000000000 */
[----:B------:R-:W-:-:S00]  /*02c0*/  NOP ;  /* 0x0000000000007918 */ /* 0x000fc00000000000 */
[----:B------:R-:W-:-:S00]  /*02d0*/  NOP ;  /* 0x0000000000007918 */ /* 0x000fc00000000000 */
[----:B------:R-:W-:-:S00]  /*02e0*/  NOP ;  /* 0x0000000000007918 */ /* 0x000fc00000000000 */
[----:B------:R-:W-:-:S00]  /*02f0*/  NOP ;  /* 0x0000000000007918 */ /* 0x000fc00000000000 */
.L_x_1:


//--------------------- .nv.shared.reserved.0     --------------------------
	.section	.nv.shared.reserved.0,"aw",@nobits
	.weak		__nv_reservedSMEM_offset_0_alias
	.size		__nv_reservedSMEM_offset_0_alias, 0, 64
	.other		__nv_reservedSMEM_offset_0_alias,@"STO_CUDA_RESERVED_SHARED STV_DEFAULT"
__nv_reservedSMEM_offset_0_alias:
	.zero		0
	.zero		64


//--------------------- .nv.constant0._Z12sumOfSquaresPiS_Pl --------------------------
	.section	.nv.constant0._Z12sumOfSquaresPiS_Pl,"a",@progbits
	.sectionflags	@""
	.align	4
.nv.constant0._Z12sumOfSquaresPiS_Pl:
	.zero		920


//--------------------- SYMBOLS --------------------------

	.type		.nv.reservedSmem.offset0,@object
	.size		.nv.reservedSmem.offset0,0x4
